







.version 7.7
.target sm_80
.address_size 64



.visible .entry _Z11hotspotOpt1PfS_S_fiiifffffff(
.param .u64 _Z11hotspotOpt1PfS_S_fiiifffffff_param_0,
.param .u64 _Z11hotspotOpt1PfS_S_fiiifffffff_param_1,
.param .u64 _Z11hotspotOpt1PfS_S_fiiifffffff_param_2,
.param .f32 _Z11hotspotOpt1PfS_S_fiiifffffff_param_3,
.param .u32 _Z11hotspotOpt1PfS_S_fiiifffffff_param_4,
.param .u32 _Z11hotspotOpt1PfS_S_fiiifffffff_param_5,
.param .u32 _Z11hotspotOpt1PfS_S_fiiifffffff_param_6,
.param .f32 _Z11hotspotOpt1PfS_S_fiiifffffff_param_7,
.param .f32 _Z11hotspotOpt1PfS_S_fiiifffffff_param_8,
.param .f32 _Z11hotspotOpt1PfS_S_fiiifffffff_param_9,
.param .f32 _Z11hotspotOpt1PfS_S_fiiifffffff_param_10,
.param .f32 _Z11hotspotOpt1PfS_S_fiiifffffff_param_11,
.param .f32 _Z11hotspotOpt1PfS_S_fiiifffffff_param_12,
.param .f32 _Z11hotspotOpt1PfS_S_fiiifffffff_param_13
)
{
.reg .pred %p<6>;
.reg .f32 %f<59>;
.reg .b32 %r<42>;
.reg .b64 %rd<56>;


ld.param.u64 %rd22, [_Z11hotspotOpt1PfS_S_fiiifffffff_param_0];
ld.param.u64 %rd23, [_Z11hotspotOpt1PfS_S_fiiifffffff_param_1];
ld.param.u64 %rd24, [_Z11hotspotOpt1PfS_S_fiiifffffff_param_2];
ld.param.f32 %f9, [_Z11hotspotOpt1PfS_S_fiiifffffff_param_3];
ld.param.u32 %r3, [_Z11hotspotOpt1PfS_S_fiiifffffff_param_4];
ld.param.u32 %r4, [_Z11hotspotOpt1PfS_S_fiiifffffff_param_5];
ld.param.u32 %r5, [_Z11hotspotOpt1PfS_S_fiiifffffff_param_6];
ld.param.f32 %f10, [_Z11hotspotOpt1PfS_S_fiiifffffff_param_7];
ld.param.f32 %f11, [_Z11hotspotOpt1PfS_S_fiiifffffff_param_8];
ld.param.f32 %f12, [_Z11hotspotOpt1PfS_S_fiiifffffff_param_9];
ld.param.f32 %f13, [_Z11hotspotOpt1PfS_S_fiiifffffff_param_10];
ld.param.f32 %f14, [_Z11hotspotOpt1PfS_S_fiiifffffff_param_11];
ld.param.f32 %f15, [_Z11hotspotOpt1PfS_S_fiiifffffff_param_12];
ld.param.f32 %f16, [_Z11hotspotOpt1PfS_S_fiiifffffff_param_13];
cvta.to.global.u64 %rd25, %rd24;
mov.u32 %r7, %ctaid.x;
mov.u32 %r8, %ntid.x;
mul.lo.s32 %r9, %r8, %r7;
mov.u32 %r10, %tid.x;
add.s32 %r11, %r9, %r10;
mov.u32 %r12, %ctaid.y;
mov.u32 %r13, %ntid.y;
mul.lo.s32 %r14, %r13, %r12;
mov.u32 %r15, %tid.y;
add.s32 %r16, %r14, %r15;
mad.lo.s32 %r17, %r16, %r3, %r11;
setp.ne.s32 %p1, %r11, 0;
selp.b32 %r18, -1, 0, %p1;
add.s32 %r19, %r3, -1;
setp.ne.s32 %p2, %r11, %r19;
selp.u32 %r20, 1, 0, %p2;
setp.eq.s32 %p3, %r16, 0;
selp.b32 %r21, 0, %r3, %p3;
sub.s32 %r22, %r17, %r21;
add.s32 %r23, %r4, -1;
setp.eq.s32 %p4, %r16, %r23;
selp.b32 %r24, 0, %r3, %p4;
cvta.to.global.u64 %rd26, %rd23;
mul.wide.s32 %rd27, %r17, 4;
add.s64 %rd28, %rd26, %rd27;
mul.lo.s32 %r25, %r4, %r3;
mul.wide.s32 %rd29, %r25, 4;
add.s64 %rd30, %rd28, %rd29;
ld.global.f32 %f58, [%rd28];
mul.wide.s32 %rd31, %r18, 4;
add.s64 %rd32, %rd28, %rd31;
ld.global.f32 %f17, [%rd32];
mul.f32 %f18, %f17, %f11;
fma.rn.f32 %f19, %f58, %f16, %f18;
mul.wide.u32 %rd33, %r20, 4;
add.s64 %rd34, %rd28, %rd33;
ld.global.f32 %f20, [%rd34];
fma.rn.f32 %f21, %f20, %f10, %f19;
mul.wide.s32 %rd35, %r24, 4;
add.s64 %rd36, %rd28, %rd35;
ld.global.f32 %f22, [%rd36];
fma.rn.f32 %f23, %f22, %f13, %f21;
mul.wide.s32 %rd37, %r22, 4;
add.s64 %rd38, %rd26, %rd37;
ld.global.f32 %f24, [%rd38];
fma.rn.f32 %f25, %f24, %f12, %f23;
fma.rn.f32 %f26, %f58, %f15, %f25;
ld.global.f32 %f57, [%rd30];
fma.rn.f32 %f27, %f57, %f14, %f26;
cvta.to.global.u64 %rd39, %rd22;
add.s64 %rd40, %rd39, %rd27;
ld.global.f32 %f28, [%rd40];
fma.rn.f32 %f29, %f28, %f9, %f27;
mul.f32 %f3, %f14, 0f42A00000;
add.f32 %f30, %f3, %f29;
add.s64 %rd41, %rd25, %rd27;
st.global.f32 [%rd41], %f30;
shl.b32 %r26, %r4, 1;
mov.u32 %r41, 1;
add.s32 %r27, %r16, %r26;
mad.lo.s32 %r28, %r3, %r27, %r11;
mul.wide.s32 %rd42, %r28, 4;
add.s64 %rd55, %rd26, %rd42;
add.s32 %r29, %r15, %r4;
add.s32 %r30, %r29, %r14;
mul.lo.s32 %r31, %r3, %r30;
add.s32 %r32, %r11, %r31;
mul.wide.s32 %rd43, %r32, 4;
add.s64 %rd54, %rd25, %rd43;
add.s64 %rd53, %rd39, %rd43;
add.s32 %r33, %r32, %r18;
mul.wide.s32 %rd44, %r33, 4;
add.s64 %rd52, %rd26, %rd44;
add.s32 %r34, %r32, %r20;
mul.wide.s32 %rd45, %r34, 4;
add.s64 %rd51, %rd26, %rd45;
sub.s32 %r35, %r32, %r21;
mul.wide.s32 %rd46, %r35, 4;
add.s64 %rd50, %rd26, %rd46;
add.s32 %r36, %r24, %r10;
add.s32 %r37, %r36, %r9;
add.s32 %r38, %r37, %r31;
mul.wide.s32 %rd47, %r38, 4;
add.s64 %rd49, %rd26, %rd47;
add.s32 %r39, %r5, -1;
bra.uni $L__BB0_1;

$L__BB0_3:
ld.global.f32 %f44, [%rd52];
fma.rn.f32 %f45, %f44, %f11, %f6;
ld.global.f32 %f46, [%rd51];
fma.rn.f32 %f47, %f46, %f10, %f45;
ld.global.f32 %f48, [%rd49];
fma.rn.f32 %f49, %f48, %f13, %f47;
ld.global.f32 %f50, [%rd50];
fma.rn.f32 %f51, %f50, %f12, %f49;
add.f32 %f52, %f7, %f51;
ld.global.f32 %f57, [%rd55];
fma.rn.f32 %f53, %f57, %f14, %f52;
ld.global.f32 %f54, [%rd53];
fma.rn.f32 %f55, %f54, %f9, %f53;
add.f32 %f56, %f3, %f55;
st.global.f32 [%rd54], %f56;
add.s32 %r41, %r41, 1;
add.s64 %rd55, %rd55, %rd29;
add.s64 %rd54, %rd54, %rd29;
add.s64 %rd53, %rd53, %rd29;
add.s64 %rd52, %rd52, %rd29;
add.s64 %rd51, %rd51, %rd29;
add.s64 %rd50, %rd50, %rd29;
add.s64 %rd49, %rd49, %rd29;
mov.f32 %f58, %f5;

$L__BB0_1:
mov.f32 %f5, %f57;
setp.lt.s32 %p5, %r41, %r39;
mul.f32 %f6, %f5, %f16;
mul.f32 %f7, %f58, %f15;
@%p5 bra $L__BB0_3;

ld.global.f32 %f31, [%rd52];
fma.rn.f32 %f32, %f31, %f11, %f6;
ld.global.f32 %f33, [%rd51];
fma.rn.f32 %f34, %f33, %f10, %f32;
ld.global.f32 %f35, [%rd49];
fma.rn.f32 %f36, %f35, %f13, %f34;
ld.global.f32 %f37, [%rd50];
fma.rn.f32 %f38, %f37, %f12, %f36;
add.f32 %f39, %f7, %f38;
fma.rn.f32 %f40, %f5, %f14, %f39;
ld.global.f32 %f41, [%rd53];
fma.rn.f32 %f42, %f41, %f9, %f40;
add.f32 %f43, %f3, %f42;
st.global.f32 [%rd54], %f43;
ret;

}



// ===== COMPILED SASS (sm_100) =====

	.target	sm_100

	.elftype	@"ET_EXEC"


//--------------------- .note.nv.tkinfo           --------------------------
	.section	.note.nv.tkinfo,"",@"SHT_NOTE"
	.sectionflags	@"SHF_NOTE_NV_TKINFO"
	.tkinfo
        /*0018*/ 	.word	0x00000002
        /*0030*/ 	.string	""
        /*0030*/ 	.string	"ptxas"
        /*0030*/ 	.string	"Cuda compilation tools, release 13.0, V13.0.88"
        /*0030*/ 	.string	"Build cuda_13.0.r13.0/compiler.36424714_0"
        /*0030*/ 	.string	"-arch sm_100 "



//--------------------- .note.nv.cuinfo           --------------------------
	.section	.note.nv.cuinfo,"",@"SHT_NOTE"
	.sectionflags	@"SHF_NOTE_NV_CUINFO"
        /*0018*/ 	.short	0x0002
        /*001a*/ 	.short	0x0050
        /*001c*/ 	.short	0x0082
	.zero		2


//--------------------- .nv.info                  --------------------------
	.section	.nv.info,"",@"SHT_CUDA_INFO"
	.align	4


	//----- nvinfo : EIATTR_REGCOUNT
	.align		4
        /*0000*/ 	.byte	0x04, 0x2f
        /*0002*/ 	.short	(.L_1 - .L_0)
	.align		4
.L_0:
        /*0004*/ 	.word	index@(_Z11hotspotOpt1PfS_S_fiiifffffff)
        /*0008*/ 	.word	0x00000020


	//----- nvinfo : EIATTR_FRAME_SIZE
	.align		4
.L_1:
        /*000c*/ 	.byte	0x04, 0x11
        /*000e*/ 	.short	(.L_3 - .L_2)
	.align		4
.L_2:
        /*0010*/ 	.word	index@(_Z11hotspotOpt1PfS_S_fiiifffffff)
        /*0014*/ 	.word	0x00000000


	//----- nvinfo : EIATTR_MIN_STACK_SIZE
	.align		4
.L_3:
        /*0018*/ 	.byte	0x04, 0x12
        /*001a*/ 	.short	(.L_5 - .L_4)
	.align		4
.L_4:
        /*001c*/ 	.word	index@(_Z11hotspotOpt1PfS_S_fiiifffffff)
        /*0020*/ 	.word	0x00000000
.L_5:


//--------------------- .nv.compat                --------------------------
	.section	.nv.compat,"",@"SHT_CUDA_COMPAT_INFO"
	.align	4
        /*0000*/ 	.byte	0x02, 0x09, 0x00, 0x00, 0x02, 0x02, 0x01, 0x00, 0x02, 0x05, 0x05, 0x00, 0x03, 0x07, 0x01, 0x01
        /*0010*/ 	.byte	0x02, 0x03, 0x00, 0x00, 0x02, 0x06, 0x01, 0x00, 0x04, 0x0b, 0x08, 0x00, 0x09, 0x00, 0x00, 0x00
        /*0020*/ 	.byte	0x00, 0x00, 0x00, 0x00


//--------------------- .nv.info._Z11hotspotOpt1PfS_S_fiiifffffff --------------------------
	.section	.nv.info._Z11hotspotOpt1PfS_S_fiiifffffff,"",@"SHT_CUDA_INFO"
	.sectionflags	@""
	.align	4


	//----- nvinfo : EIATTR_CUDA_API_VERSION
	.align		4
        /*0000*/ 	.byte	0x04, 0x37
        /*0002*/ 	.short	(.L_7 - .L_6)
.L_6:
        /*0004*/ 	.word	0x00000082


	//----- nvinfo : EIATTR_KPARAM_INFO
	.align		4
.L_7:
        /*0008*/ 	.byte	0x04, 0x17
        /*000a*/ 	.short	(.L_9 - .L_8)
.L_8:
        /*000c*/ 	.word	0x00000000
        /*0010*/ 	.short	0x000d
        /*0012*/ 	.short	0x0040
        /*0014*/ 	.byte	0x00, 0xf0, 0x11, 0x00


	//----- nvinfo : EIATTR_KPARAM_INFO
	.align		4
.L_9:
        /*0018*/ 	.byte	0x04, 0x17
        /*001a*/ 	.short	(.L_11 - .L_10)
.L_10:
        /*001c*/ 	.word	0x00000000
        /*0020*/ 	.short	0x000c
        /*0022*/ 	.short	0x003c
        /*0024*/ 	.byte	0x00, 0xf0, 0x11, 0x00


	//----- nvinfo : EIATTR_KPARAM_INFO
	.align		4
.L_11:
        /*0028*/ 	.byte	0x04, 0x17
        /*002a*/ 	.short	(.L_13 - .L_12)
.L_12:
        /*002c*/ 	.word	0x00000000
        /*0030*/ 	.short	0x000b
        /*0032*/ 	.short	0x0038
        /*0034*/ 	.byte	0x00, 0xf0, 0x11, 0x00


	//----- nvinfo : EIATTR_KPARAM_INFO
	.align		4
.L_13:
        /*0038*/ 	.byte	0x04, 0x17
        /*003a*/ 	.short	(.L_15 - .L_14)
.L_14:
        /*003c*/ 	.word	0x00000000
        /*0040*/ 	.short	0x000a
        /*0042*/ 	.short	0x0034
        /*0044*/ 	.byte	0x00, 0xf0, 0x11, 0x00


	//----- nvinfo : EIATTR_KPARAM_INFO
	.align		4
.L_15:
        /*0048*/ 	.byte	0x04, 0x17
        /*004a*/ 	.short	(.L_17 - .L_16)
.L_16:
        /*004c*/ 	.word	0x00000000
        /*0050*/ 	.short	0x0009
        /*0052*/ 	.short	0x0030
        /*0054*/ 	.byte	0x00, 0xf0, 0x11, 0x00


	//----- nvinfo : EIATTR_KPARAM_INFO
	.align		4
.L_17:
        /*0058*/ 	.byte	0x04, 0x17
        /*005a*/ 	.short	(.L_19 - .L_18)
.L_18:
        /*005c*/ 	.word	0x00000000
        /*0060*/ 	.short	0x0008
        /*0062*/ 	.short	0x002c
        /*0064*/ 	.byte	0x00, 0xf0, 0x11, 0x00


	//----- nvinfo : EIATTR_KPARAM_INFO
	.align		4
.L_19:
        /*0068*/ 	.byte	0x04, 0x17
        /*006a*/ 	.short	(.L_21 - .L_20)
.L_20:
        /*006c*/ 	.word	0x00000000
        /*0070*/ 	.short	0x0007
        /*0072*/ 	.short	0x0028
        /*0074*/ 	.byte	0x00, 0xf0, 0x11, 0x00


	//----- nvinfo : EIATTR_KPARAM_INFO
	.align		4
.L_21:
        /*0078*/ 	.byte	0x04, 0x17
        /*007a*/ 	.short	(.L_23 - .L_22)
.L_22:
        /*007c*/ 	.word	0x00000000
        /*0080*/ 	.short	0x0006
        /*0082*/ 	.short	0x0024
        /*0084*/ 	.byte	0x00, 0xf0, 0x11, 0x00


	//----- nvinfo : EIATTR_KPARAM_INFO
	.align		4
.L_23:
        /*0088*/ 	.byte	0x04, 0x17
        /*008a*/ 	.short	(.L_25 - .L_24)
.L_24:
        /*008c*/ 	.word	0x00000000
        /*0090*/ 	.short	0x0005
        /*0092*/ 	.short	0x0020
        /*0094*/ 	.byte	0x00, 0xf0, 0x11, 0x00


	//----- nvinfo : EIATTR_KPARAM_INFO
	.align		4
.L_25:
        /*0098*/ 	.byte	0x04, 0x17
        /*009a*/ 	.short	(.L_27 - .L_26)
.L_26:
        /*009c*/ 	.word	0x00000000
        /*00a0*/ 	.short	0x0004
        /*00a2*/ 	.short	0x001c
        /*00a4*/ 	.byte	0x00, 0xf0, 0x11, 0x00


	//----- nvinfo : EIATTR_KPARAM_INFO
	.align		4
.L_27:
        /*00a8*/ 	.byte	0x04, 0x17
        /*00aa*/ 	.short	(.L_29 - .L_28)
.L_28:
        /*00ac*/ 	.word	0x00000000
        /*00b0*/ 	.short	0x0003
        /*00b2*/ 	.short	0x0018
        /*00b4*/ 	.byte	0x00, 0xf0, 0x11, 0x00


	//----- nvinfo : EIATTR_KPARAM_INFO
	.align		4
.L_29:
        /*00b8*/ 	.byte	0x04, 0x17
        /*00ba*/ 	.short	(.L_31 - .L_30)
.L_30:
        /*00bc*/ 	.word	0x00000000
        /*00c0*/ 	.short	0x0002
        /*00c2*/ 	.short	0x0010
        /*00c4*/ 	.byte	0x00, 0xf0, 0x21, 0x00


	//----- nvinfo : EIATTR_KPARAM_INFO
	.align		4
.L_31:
        /*00c8*/ 	.byte	0x04, 0x17
        /*00ca*/ 	.short	(.L_33 - .L_32)
.L_32:
        /*00cc*/ 	.word	0x00000000
        /*00d0*/ 	.short	0x0001
        /*00d2*/ 	.short	0x0008
        /*00d4*/ 	.byte	0x00, 0xf0, 0x21, 0x00


	//----- nvinfo : EIATTR_KPARAM_INFO
	.align		4
.L_33:
        /*00d8*/ 	.byte	0x04, 0x17
        /*00da*/ 	.short	(.L_35 - .L_34)
.L_34:
        /*00dc*/ 	.word	0x00000000
        /*00e0*/ 	.short	0x0000
        /*00e2*/ 	.short	0x0000
        /*00e4*/ 	.byte	0x00, 0xf0, 0x21, 0x00


	//----- nvinfo : EIATTR_SPARSE_MMA_MASK
	.align		4
.L_35:
        /*00e8*/ 	.byte	0x03, 0x50
        /*00ea*/ 	.short	0x0000


	//----- nvinfo : EIATTR_MAXREG_COUNT
	.align		4
        /*00ec*/ 	.byte	0x03, 0x1b
        /*00ee*/ 	.short	0x00ff


	//----- nvinfo : EIATTR_MERCURY_ISA_VERSION
	.align		4
        /*00f0*/ 	.byte	0x03, 0x5f
        /*00f2*/ 	.short	0x0101


	//----- nvinfo : EIATTR_VRC_CTA_INIT_COUNT
	.align		4
        /*00f4*/ 	.byte	0x02, 0x4a
	.zero		1
	.zero		1


	//----- nvinfo : EIATTR_EXIT_INSTR_OFFSETS
	.align		4
        /*00f8*/ 	.byte	0x04, 0x1c
        /*00fa*/ 	.short	(.L_37 - .L_36)


	//   ....[0]....
.L_36:
        /*00fc*/ 	.word	0x00001220


	//----- nvinfo : EIATTR_CBANK_PARAM_SIZE
	.align		4
.L_37:
        /*0100*/ 	.byte	0x03, 0x19
        /*0102*/ 	.short	0x0044


	//----- nvinfo : EIATTR_PARAM_CBANK
	.align		4
        /*0104*/ 	.byte	0x04, 0x0a
        /*0106*/ 	.short	(.L_39 - .L_38)
	.align		4
.L_38:
        /*0108*/ 	.word	index@(.nv.constant0._Z11hotspotOpt1PfS_S_fiiifffffff)
        /*010c*/ 	.short	0x0380
        /*010e*/ 	.short	0x0044


	//----- nvinfo : EIATTR_SW_WAR
	.align		4
.L_39:
        /*0110*/ 	.byte	0x04, 0x36
        /*0112*/ 	.short	(.L_41 - .L_40)
.L_40:
        /*0114*/ 	.word	0x00000008
.L_41:


//--------------------- .nv.callgraph             --------------------------
	.section	.nv.callgraph,"",@"SHT_CUDA_CALLGRAPH"
	.align	4
	.sectionentsize	8
	.align		4
        /*0000*/ 	.word	0x00000000
	.align		4
        /*0004*/ 	.word	0xffffffff
	.align		4
        /*0008*/ 	.word	0x00000000
	.align		4
        /*000c*/ 	.word	0xfffffffe
	.align		4
        /*0010*/ 	.word	0x00000000
	.align		4
        /*0014*/ 	.word	0xfffffffd
	.align		4
        /*0018*/ 	.word	0x00000000
	.align		4
        /*001c*/ 	.word	0xfffffffc


//--------------------- .text._Z11hotspotOpt1PfS_S_fiiifffffff --------------------------
	.section	.text._Z11hotspotOpt1PfS_S_fiiifffffff,"ax",@progbits
	.align	128
        .global         _Z11hotspotOpt1PfS_S_fiiifffffff
        .type           _Z11hotspotOpt1PfS_S_fiiifffffff,@function
        .size           _Z11hotspotOpt1PfS_S_fiiifffffff,(.L_x_5 - _Z11hotspotOpt1PfS_S_fiiifffffff)
        .other          _Z11hotspotOpt1PfS_S_fiiifffffff,@"STO_CUDA_ENTRY STV_DEFAULT"
_Z11hotspotOpt1PfS_S_fiiifffffff:
.text._Z11hotspotOpt1PfS_S_fiiifffffff:
[----:B------:R-:W-:Y:S01]  /*0000*/  LDC R1, c[0x0][0x37c] ;  /* 0x0000df00ff017b82 */ /* 0x000fe20000000800 */
[----:B------:R-:W0:Y:S07]  /*0010*/  S2R R2, SR_TID.X ;  /* 0x0000000000027919 */ /* 0x000e2e0000002100 */
[----:B------:R-:W0:Y:S01]  /*0020*/  LDC R25, c[0x0][0x360] ;  /* 0x0000d800ff197b82 */ /* 0x000e220000000800 */
[----:B------:R-:W1:Y:S01]  /*0030*/  LDCU.64 UR10, c[0x0][0x398] ;  /* 0x00007300ff0a77ac */ /* 0x000e620008000a00 */
[----:B------:R-:W2:Y:S01]  /*0040*/  S2R R13, SR_TID.Y ;  /* 0x00000000000d7919 */ /* 0x000ea20000002200 */
[----:B------:R-:W3:Y:S05]  /*0050*/  LDCU.64 UR6, c[0x0][0x358] ;  /* 0x00006b00ff0677ac */ /* 0x000eea0008000a00 */
[----:B------:R-:W0:Y:S01]  /*0060*/  S2UR UR5, SR_CTAID.X ;  /* 0x00000000000579c3 */ /* 0x000e220000002500 */
[----:B------:R-:W4:Y:S01]  /*0070*/  LDCU UR9, c[0x0][0x3c0] ;  /* 0x00007800ff0977ac */ /* 0x000f220008000800 */
[----:B------:R-:W5:Y:S06]  /*0080*/  LDCU.128 UR12, c[0x0][0x3b0] ;  /* 0x00007600ff0c77ac */ /* 0x000f6c0008000c00 */
[----:B------:R-:W2:Y:S01]  /*0090*/  S2UR UR8, SR_CTAID.Y ;  /* 0x00000000000879c3 */ /* 0x000ea20000002600 */
[----:B-1----:R-:W-:-:S07]  /*00a0*/  UIADD3 UR4, UPT, UPT, UR11, -0x1, URZ ;  /* 0xffffffff0b047890 */ /* 0x002fce000fffe0ff */
[----:B------:R-:W2:Y:S08]  /*00b0*/  LDC R20, c[0x0][0x364] ;  /* 0x0000d900ff147b82 */ /* 0x000eb00000000800 */
[----:B------:R-:W1:Y:S01]  /*00c0*/  LDC.64 R14, c[0x0][0x388] ;  /* 0x0000e200ff0e7b82 */ /* 0x000e620000000a00 */
[----:B0-----:R-:W-:-:S05]  /*00d0*/  IMAD R12, R25, UR5, R2 ;  /* 0x00000005190c7c24 */ /* 0x001fca000f8e0202 */
[C---:B------:R-:W-:Y:S02]  /*00e0*/  ISETP.NE.AND P0, PT, R12.reuse, RZ, PT ;  /* 0x000000ff0c00720c */ /* 0x040fe40003f05270 */
[----:B------:R-:W0:Y:S01]  /*00f0*/  LDC.64 R18, c[0x0][0x3a0] ;  /* 0x0000e800ff127b82 */ /* 0x000e220000000a00 */
[----:B------:R-:W-:Y:S02]  /*0100*/  ISETP.NE.AND P1, PT, R12, UR4, PT ;  /* 0x000000040c007c0c */ /* 0x000fe4000bf25270 */
[----:B------:R-:W-:Y:S02]  /*0110*/  SEL R7, RZ, 0xffffffff, !P0 ;  /* 0xffffffffff077807 */ /* 0x000fe40004000000 */
[----:B------:R-:W-:Y:S01]  /*0120*/  SEL R4, RZ, 0x1, !P1 ;  /* 0x00000001ff047807 */ /* 0x000fe20004800000 */
[----:B--2---:R-:W-:Y:S02]  /*0130*/  IMAD R5, R20, UR8, R13 ;  /* 0x0000000814057c24 */ /* 0x004fe4000f8e020d */
[----:B------:R-:W2:Y:S02]  /*0140*/  LDC.64 R8, c[0x0][0x380] ;  /* 0x0000e000ff087b82 */ /* 0x000ea40000000a00 */
[C---:B------:R-:W-:Y:S01]  /*0150*/  IMAD R21, R5.reuse, UR11, R12 ;  /* 0x0000000b05157c24 */ /* 0x040fe2000f8e020c */
[----:B------:R-:W-:-:S03]  /*0160*/  ISETP.NE.AND P0, PT, R5, RZ, PT ;  /* 0x000000ff0500720c */ /* 0x000fc60003f05270 */
[----:B-1----:R-:W-:-:S05]  /*0170*/  IMAD.WIDE R10, R21, 0x4, R14 ;  /* 0x00000004150a7825 */ /* 0x002fca00078e020e */
[----:B---3--:R-:W4:Y:S01]  /*0180*/  LDG.E R3, desc[UR6][R10.64] ;  /* 0x000000060a037981 */ /* 0x008f22000c1e1900 */
[----:B------:R-:W-:Y:S01]  /*0190*/  IMAD.WIDE R6, R7, 0x4, R10 ;  /* 0x0000000407067825 */ /* 0x000fe200078e020a */
[----:B0-----:R-:W-:-:S04]  /*01a0*/  IADD3 R0, PT, PT, R18, -0x1, RZ ;  /* 0xffffffff12007810 */ /* 0x001fc80007ffe0ff */
[----:B------:R0:W3:Y:S01]  /*01b0*/  LDG.E R24, desc[UR6][R6.64] ;  /* 0x0000000606187981 */ /* 0x0000e2000c1e1900 */
[----:B------:R-:W-:Y:S01]  /*01c0*/  ISETP.NE.AND P1, PT, R5, R0, PT ;  /* 0x000000000500720c */ /* 0x000fe20003f25270 */
[----:B------:R-:W-:Y:S01]  /*01d0*/  IMAD.WIDE.U32 R22, R4, 0x4, R10 ;  /* 0x0000000404167825 */ /* 0x000fe200078e000a */
[----:B------:R-:W-:-:S04]  /*01e0*/  SEL R0, RZ, UR11, !P0 ;  /* 0x0000000bff007c07 */ /* 0x000fc8000c000000 */
[----:B------:R-:W-:Y:S01]  /*01f0*/  IADD3 R29, PT, PT, R21, -R0, RZ ;  /* 0x80000000151d7210 */ /* 0x000fe20007ffe0ff */
[----:B------:R2:W5:Y:S01]  /*0200*/  LDG.E R27, desc[UR6][R22.64] ;  /* 0x00000006161b7981 */ /* 0x000562000c1e1900 */
[----:B0-----:R-:W-:-:S03]  /*0210*/  SEL R7, RZ, UR11, !P1 ;  /* 0x0000000bff077c07 */ /* 0x001fc6000c800000 */
[----:B------:R-:W-:-:S04]  /*0220*/  IMAD.WIDE R28, R29, 0x4, R14 ;  /* 0x000000041d1c7825 */ /* 0x000fc800078e020e */
[----:B------:R-:W-:Y:S02]  /*0230*/  IMAD.WIDE R16, R7, 0x4, R10 ;  /* 0x0000000407107825 */ /* 0x000fe400078e020a */
[----:B------:R-:W5:Y:S04]  /*0240*/  LDG.E R28, desc[UR6][R28.64] ;  /* 0x000000061c1c7981 */ /* 0x000f68000c1e1900 */
[----:B------:R0:W5:Y:S01]  /*0250*/  LDG.E R26, desc[UR6][R16.64] ;  /* 0x00000006101a7981 */ /* 0x000162000c1e1900 */
[----:B------:R-:W-:Y:S02]  /*0260*/  IMAD R0, R18, UR11, RZ ;  /* 0x0000000b12007c24 */ /* 0x000fe4000f8e02ff */
[----:B--2---:R-:W-:-:S06]  /*0270*/  IMAD.WIDE R22, R21, 0x4, R8 ;  /* 0x0000000415167825 */ /* 0x004fcc00078e0208 */
[----:B------:R-:W2:Y:S01]  /*0280*/  LDG.E R22, desc[UR6][R22.64] ;  /* 0x0000000616167981 */ /* 0x000ea2000c1e1900 */
[----:B0-----:R-:W-:Y:S02]  /*0290*/  IMAD.WIDE R16, R0, 0x4, R10 ;  /* 0x0000000400107825 */ /* 0x001fe400078e020a */
[----:B------:R-:W3:Y:S03]  /*02a0*/  LDC.64 R10, c[0x0][0x3a8] ;  /* 0x0000ea00ff0a7b82 */ /* 0x000ee60000000a00 */
[----:B------:R0:W2:Y:S05]  /*02b0*/  LDG.E R6, desc[UR6][R16.64] ;  /* 0x0000000610067981 */ /* 0x0000aa000c1e1900 */
[----:B0-----:R-:W0:Y:S01]  /*02c0*/  LDC.64 R16, c[0x0][0x390] ;  /* 0x0000e400ff107b82 */ /* 0x001e220000000a00 */
[----:B------:R-:W-:Y:S01]  /*02d0*/  LEA R5, R18, R5, 0x1 ;  /* 0x0000000512057211 */ /* 0x000fe200078e08ff */
[----:B---3--:R-:W-:-:S04]  /*02e0*/  FMUL R24, R24, R11 ;  /* 0x0000000b18187220 */ /* 0x008fc80000400000 */
[----:B----4-:R-:W-:-:S04]  /*02f0*/  FFMA R24, R3, UR9, R24 ;  /* 0x0000000903187c23 */ /* 0x010fc80008000018 */
[----:B-----5:R-:W-:Y:S02]  /*0300*/  FFMA R29, R27, R10, R24 ;  /* 0x0000000a1b1d7223 */ /* 0x020fe40000000018 */
[----:B------:R-:W1:Y:S02]  /*0310*/  S2R R27, SR_TID.Y ;  /* 0x00000000001b7919 */ /* 0x000e640000002200 */
[----:B------:R-:W-:-:S04]  /*0320*/  FFMA R29, R26, UR13, R29 ;  /* 0x0000000d1a1d7c23 */ /* 0x000fc8000800001d */
[----:B------:R-:W-:-:S04]  /*0330*/  FFMA R28, R28, UR12, R29 ;  /* 0x0000000c1c1c7c23 */ /* 0x000fc8000800001d */
[----:B------:R-:W-:Y:S01]  /*0340*/  FFMA R23, R3, UR15, R28 ;  /* 0x0000000f03177c23 */ /* 0x000fe2000800001c */
[----:B------:R-:W-:Y:S01]  /*0350*/  IMAD R24, R25, UR5, R2 ;  /* 0x0000000519187c24 */ /* 0x000fe2000f8e0202 */
[----:B------:R-:W-:Y:S02]  /*0360*/  IADD3 R2, PT, PT, R7, R2, RZ ;  /* 0x0000000207027210 */ /* 0x000fe40007ffe0ff */
[----:B--2---:R-:W-:Y:S01]  /*0370*/  FFMA R23, R6, UR14, R23 ;  /* 0x0000000e06177c23 */ /* 0x004fe20008000017 */
[----:B------:R-:W-:-:S03]  /*0380*/  IADD3 R7, PT, PT, R13, R18, RZ ;  /* 0x000000120d077210 */ /* 0x000fc60007ffe0ff */
[----:B------:R-:W-:Y:S01]  /*0390*/  FFMA R22, R22, UR10, R23 ;  /* 0x0000000a16167c23 */ /* 0x000fe20008000017 */
[----:B------:R-:W-:Y:S01]  /*03a0*/  MOV R23, UR14 ;  /* 0x0000000e00177c02 */ /* 0x000fe20008000f00 */
[----:B------:R-:W-:Y:S02]  /*03b0*/  IMAD R7, R20, UR8, R7 ;  /* 0x0000000814077c24 */ /* 0x000fe4000f8e0207 */
[----:B------:R-:W-:Y:S02]  /*03c0*/  IMAD R2, R25, UR5, R2 ;  /* 0x0000000519027c24 */ /* 0x000fe4000f8e0202 */
[----:B------:R-:W-:Y:S01]  /*03d0*/  FFMA R13, R23, 80, R22 ;  /* 0x42a00000170d7823 */ /* 0x000fe20000000016 */
[----:B0-----:R-:W-:Y:S01]  /*03e0*/  IMAD.WIDE R22, R21, 0x4, R16 ;  /* 0x0000000415167825 */ /* 0x001fe200078e0210 */
[----:B------:R-:W-:-:S03]  /*03f0*/  ISETP.NE.AND P0, PT, R24, RZ, PT ;  /* 0x000000ff1800720c */ /* 0x000fc60003f05270 */
[--C-:B------:R-:W-:Y:S02]  /*0400*/  IMAD R21, R5, UR11, R12.reuse ;  /* 0x0000000b05157c24 */ /* 0x100fe4000f8e020c */
[C---:B------:R-:W-:Y:S02]  /*0410*/  IMAD R5, R7.reuse, UR11, R12 ;  /* 0x0000000b07057c24 */ /* 0x040fe4000f8e020c */
[----:B------:R-:W-:Y:S01]  /*0420*/  IMAD R7, R7, UR11, R2 ;  /* 0x0000000b07077c24 */ /* 0x000fe2000f8e0202 */
[----:B------:R-:W-:Y:S01]  /*0430*/  IADD3 R2, PT, PT, R19, -0x1, RZ ;  /* 0xffffffff13027810 */ /* 0x000fe20007ffe0ff */
[----:B-1----:R-:W-:Y:S01]  /*0440*/  IMAD R27, R20, UR8, R27 ;  /* 0x00000008141b7c24 */ /* 0x002fe2000f8e021b */
[----:B------:R-:W-:Y:S02]  /*0450*/  SEL R12, RZ, 0xffffffff, !P0 ;  /* 0xffffffffff0c7807 */ /* 0x000fe40004000000 */
[----:B------:R-:W-:Y:S02]  /*0460*/  ISETP.GT.AND P0, PT, R2, 0x1, PT ;  /* 0x000000010200780c */ /* 0x000fe40003f04270 */
[----:B------:R-:W-:-:S04]  /*0470*/  ISETP.NE.AND P1, PT, R27, RZ, PT ;  /* 0x000000ff1b00720c */ /* 0x000fc80003f25270 */
[----:B------:R-:W-:Y:S02]  /*0480*/  SEL R18, RZ, UR11, !P1 ;  /* 0x0000000bff127c07 */ /* 0x000fe4000c800000 */
[-C--:B------:R-:W-:Y:S02]  /*0490*/  IADD3 R19, PT, PT, R12, R5.reuse, RZ ;  /* 0x000000050c137210 */ /* 0x080fe40007ffe0ff */
[-C--:B------:R-:W-:Y:S02]  /*04a0*/  IADD3 R25, PT, PT, R4, R5.reuse, RZ ;  /* 0x0000000504197210 */ /* 0x080fe40007ffe0ff */
[----:B------:R-:W-:Y:S01]  /*04b0*/  IADD3 R27, PT, PT, -R18, R5, RZ ;  /* 0x00000005121b7210 */ /* 0x000fe20007ffe1ff */
[----:B------:R0:W-:Y:S01]  /*04c0*/  STG.E desc[UR6][R22.64], R13 ;  /* 0x0000000d16007986 */ /* 0x0001e2000c101906 */
[----:B------:R-:W-:Y:S01]  /*04d0*/  FMUL R26, R3, UR15 ;  /* 0x0000000f031a7c20 */ /* 0x000fe20008400000 */
[----:B------:R-:W-:Y:S01]  /*04e0*/  FMUL R24, R6, UR9 ;  /* 0x0000000906187c20 */ /* 0x000fe20008400000 */
[----:B------:R-:W-:-:S04]  /*04f0*/  IMAD.WIDE R20, R21, 0x4, R14 ;  /* 0x0000000415147825 */ /* 0x000fc800078e020e */
[----:B------:R-:W-:-:S04]  /*0500*/  IMAD.WIDE R18, R19, 0x4, R14 ;  /* 0x0000000413127825 */ /* 0x000fc800078e020e */
[----:B------:R-:W-:-:S04]  /*0510*/  IMAD.WIDE R8, R5, 0x4, R8 ;  /* 0x0000000405087825 */ /* 0x000fc800078e0208 */
[----:B0-----:R-:W-:-:S04]  /*0520*/  IMAD.WIDE R12, R25, 0x4, R14 ;  /* 0x00000004190c7825 */ /* 0x001fc800078e020e */
[----:B------:R-:W-:-:S04]  /*0530*/  IMAD.WIDE R22, R27, 0x4, R14 ;  /* 0x000000041b167825 */ /* 0x000fc800078e020e */
[----:B------:R-:W-:-:S04]  /*0540*/  IMAD.WIDE R14, R7, 0x4, R14 ;  /* 0x00000004070e7825 */ /* 0x000fc800078e020e */
[----:B------:R-:W-:Y:S01]  /*0550*/  IMAD.WIDE R16, R5, 0x4, R16 ;  /* 0x0000000405107825 */ /* 0x000fe200078e0210 */
[----:B------:R-:W-:Y:S06]  /*0560*/  @!P0 BRA `(.L_x_0) ;  /* 0x0000000800f08947 */ /* 0x000fec0003800000 */
[----:B------:R-:W-:Y:S01]  /*0570*/  UMOV UR4, 0x1 ;  /* 0x0000000100047882 */ /* 0x000fe20000000000 */
[----:B------:R-:W-:Y:S02]  /*0580*/  PLOP3.LUT P0, PT, PT, PT, PT, 0x80, 0x8 ;  /* 0x000000000008781c */ /* 0x000fe40003f0f070 */
[----:B------:R-:W-:-:S04]  /*0590*/  IADD3 R3, PT, PT, R2, -UR4, RZ ;  /* 0x8000000402037c10 */ /* 0x000fc8000fffe0ff */
[----:B------:R-:W-:-:S13]  /*05a0*/  ISETP.GT.AND P1, PT, R3, 0x3, PT ;  /* 0x000000030300780c */ /* 0x000fda0003f24270 */
[----:B------:R-:W-:Y:S05]  /*05b0*/  @!P1 BRA `(.L_x_1) ;  /* 0x0000000400989947 */ /* 0x000fea0003800000 */
[----:B------:R-:W-:Y:S02]  /*05c0*/  PLOP3.LUT P0, PT, PT, PT, PT, 0x8, 0x80 ;  /* 0x000000000080781c */ /* 0x000fe40003f0e170 */
[----:B------:R-:W-:-:S11]  /*05d0*/  IADD3 R4, PT, PT, R2, -0x3, RZ ;  /* 0xfffffffd02047810 */ /* 0x000fd60007ffe0ff */
.L_x_2:
[----:B------:R-:W2:Y:S04]  /*05e0*/  LDG.E R7, desc[UR6][R18.64] ;  /* 0x0000000612077981 */ /* 0x000ea8000c1e1900 */
[----:B------:R-:W3:Y:S04]  /*05f0*/  LDG.E R28, desc[UR6][R12.64] ;  /* 0x000000060c1c7981 */ /* 0x000ee8000c1e1900 */
[----:B------:R-:W4:Y:S04]  /*0600*/  LDG.E R5, desc[UR6][R14.64] ;  /* 0x000000060e057981 */ /* 0x000f28000c1e1900 */
[----:B------:R-:W5:Y:S01]  /*0610*/  LDG.E R3, desc[UR6][R22.64] ;  /* 0x0000000616037981 */ /* 0x000f62000c1e1900 */
[----:B--2---:R-:W-:-:S03]  /*0620*/  FFMA R25, R7, R11, R24 ;  /* 0x0000000b07197223 */ /* 0x004fc60000000018 */
[----:B------:R-:W2:Y:S01]  /*0630*/  LDG.E R7, desc[UR6][R20.64] ;  /* 0x0000000614077981 */ /* 0x000ea2000c1e1900 */
[----:B---3--:R-:W-:-:S03]  /*0640*/  FFMA R28, R28, R10, R25 ;  /* 0x0000000a1c1c7223 */ /* 0x008fc60000000019 */
[----:B------:R-:W3:Y:S01]  /*0650*/  LDG.E R24, desc[UR6][R8.64] ;  /* 0x0000000608187981 */ /* 0x000ee2000c1e1900 */
[----:B------:R-:W-:-:S04]  /*0660*/  IMAD.WIDE R18, R0, 0x4, R18 ;  /* 0x0000000400127825 */ /* 0x000fc800078e0212 */
[----:B----4-:R-:W-:Y:S01]  /*0670*/  FFMA R28, R5, UR13, R28 ;  /* 0x0000000d051c7c23 */ /* 0x010fe2000800001c */
[----:B------:R-:W-:-:S04]  /*0680*/  IMAD.WIDE R12, R0, 0x4, R12 ;  /* 0x00000004000c7825 */ /* 0x000fc800078e020c */
[----:B-----5:R-:W-:-:S04]  /*0690*/  FFMA R3, R3, UR12, R28 ;  /* 0x0000000c03037c23 */ /* 0x020fc8000800001c */
[----:B------:R-:W-:-:S04]  /*06a0*/  FADD R26, R3, R26 ;  /* 0x0000001a031a7221 */ /* 0x000fc80000000000 */
[----:B--2---:R-:W-:Y:S01]  /*06b0*/  FFMA R3, R7, UR14, R26 ;  /* 0x0000000e07037c23 */ /* 0x004fe2000800001a */
[----:B------:R-:W-:-:S03]  /*06c0*/  MOV R26, UR14 ;  /* 0x0000000e001a7c02 */ /* 0x000fc60008000f00 */
[----:B---3--:R-:W-:-:S04]  /*06d0*/  FFMA R3, R24, UR10, R3 ;  /* 0x0000000a18037c23 */ /* 0x008fc80008000003 */
[----:B------:R-:W-:-:S05]  /*06e0*/  FFMA R5, R26, 80, R3 ;  /* 0x42a000001a057823 */ /* 0x000fca0000000003 */
[----:B------:R0:W-:Y:S04]  /*06f0*/  STG.E desc[UR6][R16.64], R5 ;  /* 0x0000000510007986 */ /* 0x0001e8000c101906 */
[----:B------:R-:W2:Y:S04]  /*0700*/  LDG.E R26, desc[UR6][R18.64] ;  /* 0x00000006121a7981 */ /* 0x000ea8000c1e1900 */
[----:B------:R-:W3:Y:S01]  /*0710*/  LDG.E R3, desc[UR6][R12.64] ;  /* 0x000000060c037981 */ /* 0x000ee2000c1e1900 */
[----:B------:R-:W-:-:S04]  /*0720*/  IMAD.WIDE R14, R0, 0x4, R14 ;  /* 0x00000004000e7825 */ /* 0x000fc800078e020e */
[C---:B------:R-:W-:Y:S01]  /*0730*/  IMAD.WIDE R22, R0.reuse, 0x4, R22 ;  /* 0x0000000400167825 */ /* 0x040fe200078e0216 */
[----:B------:R-:W4:Y:S03]  /*0740*/  LDG.E R24, desc[UR6][R14.64] ;  /* 0x000000060e187981 */ /* 0x000f26000c1e1900 */
[----:B------:R-:W-:Y:S01]  /*0750*/  FMUL R27, R7, UR9 ;  /* 0x00000009071b7c20 */ /* 0x000fe20008400000 */
[----:B------:R-:W5:Y:S01]  /*0760*/  LDG.E R25, desc[UR6][R22.64] ;  /* 0x0000000616197981 */ /* 0x000f62000c1e1900 */
[----:B------:R-:W-:-:S04]  /*0770*/  IMAD.WIDE R20, R0, 0x4, R20 ;  /* 0x0000000400147825 */ /* 0x000fc800078e0214 */
[----:B------:R-:W-:Y:S01]  /*0780*/  IMAD.WIDE R8, R0, 0x4, R8 ;  /* 0x0000000400087825 */ /* 0x000fe200078e0208 */
[----:B0-----:R-:W5:Y:S03]  /*0790*/  LDG.E R5, desc[UR6][R20.64] ;  /* 0x0000000614057981 */ /* 0x001f66000c1e1900 */
[----:B--2---:R-:W-:-:S04]  /*07a0*/  FFMA R26, R26, R11, R27 ;  /* 0x0000000b1a1a7223 */ /* 0x004fc8000000001b */
[----:B---3--:R-:W-:Y:S02]  /*07b0*/  FFMA R27, R3, R10, R26 ;  /* 0x0000000a031b7223 */ /* 0x008fe4000000001a */
[----:B------:R-:W2:Y:S02]  /*07c0*/  LDG.E R3, desc[UR6][R8.64] ;  /* 0x0000000608037981 */ /* 0x000ea4000c1e1900 */
[----:B----4-:R-:W-:-:S04]  /*07d0*/  FFMA R24, R24, UR13, R27 ;  /* 0x0000000d18187c23 */ /* 0x010fc8000800001b */
[----:B-----5:R-:W-:-:S04]  /*07e0*/  FFMA R25, R25, UR12, R24 ;  /* 0x0000000c19197c23 */ /* 0x020fc80008000018 */
[----:B------:R-:W-:Y:S01]  /*07f0*/  FFMA R6, R6, UR15, R25 ;  /* 0x0000000f06067c23 */ /* 0x000fe20008000019 */
[----:B------:R-:W-:-:S03]  /*0800*/  MOV R24, UR14 ;  /* 0x0000000e00187c02 */ /* 0x000fc60008000f00 */
[----:B------:R-:W-:Y:S01]  /*0810*/  FFMA R6, R5, UR14, R6 ;  /* 0x0000000e05067c23 */ /* 0x000fe20008000006 */
[----:B------:R-:W-:-:S04]  /*0820*/  IMAD.WIDE R16, R0, 0x4, R16 ;  /* 0x0000000400107825 */ /* 0x000fc800078e0210 */
[----:B------:R-:W-:-:S04]  /*0830*/  IMAD.WIDE R18, R0, 0x4, R18 ;  /* 0x0000000400127825 */ /* 0x000fc800078e0212 */
[----:B------:R-:W-:-:S04]  /*0840*/  IMAD.WIDE R12, R0, 0x4, R12 ;  /* 0x00000004000c7825 */ /* 0x000fc800078e020c */
[----:B--2---:R-:W-:-:S04]  /*0850*/  FFMA R3, R3, UR10, R6 ;  /* 0x0000000a03037c23 */ /* 0x004fc80008000006 */
        /* <DEDUP_REMOVED lines=27> */
[----:B------:R-:W0:Y:S01]  /*0a10*/  LDG.E R7, desc[UR6][R12.64] ;  /* 0x000000060c077981 */ /* 0x000e22000c1e1900 */
[----:B------:R-:W-:-:S04]  /*0a20*/  IMAD.WIDE R14, R0, 0x4, R14 ;  /* 0x00000004000e7825 */ /* 0x000fc800078e020e */
[C---:B------:R-:W-:Y:S01]  /*0a30*/  IMAD.WIDE R22, R0.reuse, 0x4, R22 ;  /* 0x0000000400167825 */ /* 0x040fe200078e0216 */
[----:B------:R-:W3:Y:S03]  /*0a40*/  LDG.E R24, desc[UR6][R14.64] ;  /* 0x000000060e187981 */ /* 0x000ee6000c1e1900 */
[----:B------:R-:W-:Y:S01]  /*0a50*/  FMUL R29, R3, UR9 ;  /* 0x00000009031d7c20 */ /* 0x000fe20008400000 */
[----:B------:R-:W4:Y:S01]  /*0a60*/  LDG.E R25, desc[UR6][R22.64] ;  /* 0x0000000616197981 */ /* 0x000f22000c1e1900 */
[----:B------:R-:W-:-:S04]  /*0a70*/  IMAD.WIDE R20, R0, 0x4, R20 ;  /* 0x0000000400147825 */ /* 0x000fc800078e0214 */
[----:B------:R-:W-:-:S04]  /*0a80*/  IMAD.WIDE R8, R0, 0x4, R8 ;  /* 0x0000000400087825 */ /* 0x000fc800078e0208 */
[----:B--2---:R-:W-:Y:S02]  /*0a90*/  FFMA R26, R6, R11, R29 ;  /* 0x0000000b061a7223 */ /* 0x004fe4000000001d */
[----:B------:R1:W2:Y:S02]  /*0aa0*/  LDG.E R6, desc[UR6][R20.64] ;  /* 0x0000000614067981 */ /* 0x0002a4000c1e1900 */
[----:B0-----:R-:W-:Y:S02]  /*0ab0*/  FFMA R27, R7, R10, R26 ;  /* 0x0000000a071b7223 */ /* 0x001fe4000000001a */
[----:B------:R0:W5:Y:S02]  /*0ac0*/  LDG.E R7, desc[UR6][R8.64] ;  /* 0x0000000608077981 */ /* 0x000164000c1e1900 */
[----:B---3--:R-:W-:-:S04]  /*0ad0*/  FFMA R24, R24, UR13, R27 ;  /* 0x0000000d18187c23 */ /* 0x008fc8000800001b */
[----:B----4-:R-:W-:Y:S01]  /*0ae0*/  FFMA R24, R25, UR12, R24 ;  /* 0x0000000c19187c23 */ /* 0x010fe20008000018 */
[----:B------:R-:W-:-:S03]  /*0af0*/  UIADD3 UR4, UPT, UPT, UR4, 0x4, URZ ;  /* 0x0000000404047890 */ /* 0x000fc6000fffe0ff */
[----:B------:R-:W-:Y:S01]  /*0b00*/  FFMA R5, R5, UR15, R24 ;  /* 0x0000000f05057c23 */ /* 0x000fe20008000018 */
[----:B------:R-:W-:Y:S02]  /*0b10*/  MOV R26, UR14 ;  /* 0x0000000e001a7c02 */ /* 0x000fe40008000f00 */
[----:B------:R-:W-:Y:S01]  /*0b20*/  ISETP.LE.AND P1, PT, R4, UR4, PT ;  /* 0x0000000404007c0c */ /* 0x000fe2000bf23270 */
[----:B------:R-:W-:-:S04]  /*0b30*/  IMAD.WIDE R18, R0, 0x4, R18 ;  /* 0x0000000400127825 */ /* 0x000fc800078e0212 */
[----:B------:R-:W-:-:S04]  /*0b40*/  IMAD.WIDE R12, R0, 0x4, R12 ;  /* 0x00000004000c7825 */ /* 0x000fc800078e020c */
[----:B------:R-:W-:-:S04]  /*0b50*/  IMAD.WIDE R14, R0, 0x4, R14 ;  /* 0x00000004000e7825 */ /* 0x000fc800078e020e */
[----:B------:R-:W-:-:S04]  /*0b60*/  IMAD.WIDE R22, R0, 0x4, R22 ;  /* 0x0000000400167825 */ /* 0x000fc800078e0216 */
[----:B-1----:R-:W-:-:S04]  /*0b70*/  IMAD.WIDE R20, R0, 0x4, R20 ;  /* 0x0000000400147825 */ /* 0x002fc800078e0214 */
[----:B0-----:R-:W-:-:S04]  /*0b80*/  IMAD.WIDE R8, R0, 0x4, R8 ;  /* 0x0000000400087825 */ /* 0x001fc800078e0208 */
[----:B--2---:R-:W-:-:S04]  /*0b90*/  FFMA R24, R6, UR14, R5 ;  /* 0x0000000e06187c23 */ /* 0x004fc80008000005 */
[----:B-----5:R-:W-:Y:S01]  /*0ba0*/  FFMA R7, R7, UR10, R24 ;  /* 0x0000000a07077c23 */ /* 0x020fe20008000018 */
[----:B------:R-:W-:-:S04]  /*0bb0*/  IMAD.WIDE R24, R0, 0x4, R16 ;  /* 0x0000000400187825 */ /* 0x000fc800078e0210 */
[----:B------:R-:W-:Y:S01]  /*0bc0*/  FFMA R7, R26, 80, R7 ;  /* 0x42a000001a077823 */ /* 0x000fe20000000007 */
[----:B------:R-:W-:Y:S01]  /*0bd0*/  FMUL R26, R3, UR15 ;  /* 0x0000000f031a7c20 */ /* 0x000fe20008400000 */
[----:B------:R-:W-:-:S03]  /*0be0*/  IMAD.WIDE R16, R0, 0x4, R24 ;  /* 0x0000000400107825 */ /* 0x000fc600078e0218 */
[----:B------:R0:W-:Y:S02]  /*0bf0*/  STG.E desc[UR6][R24.64], R7 ;  /* 0x0000000718007986 */ /* 0x0001e4000c101906 */
[----:B0-----:R-:W-:Y:S01]  /*0c00*/  FMUL R24, R6, UR9 ;  /* 0x0000000906187c20 */ /* 0x001fe20008400000 */
[----:B------:R-:W-:Y:S06]  /*0c10*/  @!P1 BRA `(.L_x_2) ;  /* 0xfffffff800709947 */ /* 0x000fec000383ffff */
.L_x_1:
[----:B------:R-:W-:-:S04]  /*0c20*/  IADD3 R3, PT, PT, R2, -UR4, RZ ;  /* 0x8000000402037c10 */ /* 0x000fc8000fffe0ff */
[----:B------:R-:W-:-:S13]  /*0c30*/  ISETP.GT.AND P1, PT, R3, 0x1, PT ;  /* 0x000000010300780c */ /* 0x000fda0003f24270 */
[----:B------:R-:W-:Y:S05]  /*0c40*/  @!P1 BRA `(.L_x_3) ;  /* 0x0000000000cc9947 */ /* 0x000fea0003800000 */
[----:B------:R-:W2:Y:S04]  /*0c50*/  LDG.E R5, desc[UR6][R18.64] ;  /* 0x0000000612057981 */ /* 0x000ea8000c1e1900 */
[----:B------:R-:W3:Y:S04]  /*0c60*/  LDG.E R28, desc[UR6][R12.64] ;  /* 0x000000060c1c7981 */ /* 0x000ee8000c1e1900 */
[----:B------:R-:W4:Y:S04]  /*0c70*/  LDG.E R25, desc[UR6][R14.64] ;  /* 0x000000060e197981 */ /* 0x000f28000c1e1900 */
[----:B------:R-:W5:Y:S04]  /*0c80*/  LDG.E R4, desc[UR6][R22.64] ;  /* 0x0000000616047981 */ /* 0x000f68000c1e1900 */
[----:B------:R-:W5:Y:S01]  /*0c90*/  LDG.E R3, desc[UR6][R20.64] ;  /* 0x0000000614037981 */ /* 0x000f62000c1e1900 */
[----:B--2---:R-:W-:-:S03]  /*0ca0*/  FFMA R7, R5, R11, R24 ;  /* 0x0000000b05077223 */ /* 0x004fc60000000018 */
[----:B------:R-:W2:Y:S01]  /*0cb0*/  LDG.E R5, desc[UR6][R8.64] ;  /* 0x0000000608057981 */ /* 0x000ea2000c1e1900 */
[----:B------:R-:W-:-:S04]  /*0cc0*/  IMAD.WIDE R18, R0, 0x4, R18 ;  /* 0x0000000400127825 */ /* 0x000fc800078e0212 */
[----:B---3--:R-:W-:Y:S01]  /*0cd0*/  FFMA R7, R28, R10, R7 ;  /* 0x0000000a1c077223 */ /* 0x008fe20000000007 */
[----:B------:R-:W-:-:S04]  /*0ce0*/  IMAD.WIDE R12, R0, 0x4, R12 ;  /* 0x00000004000c7825 */ /* 0x000fc800078e020c */
[----:B----4-:R-:W-:-:S04]  /*0cf0*/  FFMA R7, R25, UR13, R7 ;  /* 0x0000000d19077c23 */ /* 0x010fc80008000007 */
[----:B-----5:R-:W-:Y:S01]  /*0d00*/  FFMA R7, R4, UR12, R7 ;  /* 0x0000000c04077c23 */ /* 0x020fe20008000007 */
[----:B------:R-:W-:-:S03]  /*0d10*/  MOV R4, UR14 ;  /* 0x0000000e00047c02 */ /* 0x000fc60008000f00 */
[----:B------:R-:W-:-:S04]  /*0d20*/  FADD R26, R26, R7 ;  /* 0x000000071a1a7221 */ /* 0x000fc80000000000 */
[----:B------:R-:W-:Y:S01]  /*0d30*/  FFMA R26, R3, UR14, R26 ;  /* 0x0000000e031a7c23 */ /* 0x000fe2000800001a */
[----:B------:R-:W-:-:S04]  /*0d40*/  IMAD.WIDE R14, R0, 0x4, R14 ;  /* 0x00000004000e7825 */ /* 0x000fc800078e020e */
[----:B------:R-:W-:-:S04]  /*0d50*/  IMAD.WIDE R22, R0, 0x4, R22 ;  /* 0x0000000400167825 */ /* 0x000fc800078e0216 */
[----:B--2---:R-:W-:-:S04]  /*0d60*/  FFMA R5, R5, UR10, R26 ;  /* 0x0000000a05057c23 */ /* 0x004fc8000800001a */
[----:B------:R-:W-:-:S05]  /*0d70*/  FFMA R5, R4, 80, R5 ;  /* 0x42a0000004057823 */ /* 0x000fca0000000005 */
[----:B------:R0:W-:Y:S04]  /*0d80*/  STG.E desc[UR6][R16.64], R5 ;  /* 0x0000000510007986 */ /* 0x0001e8000c101906 */
[----:B------:R-:W2:Y:S04]  /*0d90*/  LDG.E R7, desc[UR6][R18.64] ;  /* 0x0000000612077981 */ /* 0x000ea8000c1e1900 */
[----:B------:R-:W3:Y:S04]  /*0da0*/  LDG.E R26, desc[UR6][R12.64] ;  /* 0x000000060c1a7981 */ /* 0x000ee8000c1e1900 */
[----:B------:R-:W4:Y:S04]  /*0db0*/  LDG.E R28, desc[UR6][R14.64] ;  /* 0x000000060e1c7981 */ /* 0x000f28000c1e1900 */
[----:B------:R-:W5:Y:S01]  /*0dc0*/  LDG.E R4, desc[UR6][R22.64] ;  /* 0x0000000616047981 */ /* 0x000f62000c1e1900 */
[----:B------:R-:W-:Y:S01]  /*0dd0*/  FMUL R24, R3, UR9 ;  /* 0x0000000903187c20 */ /* 0x000fe20008400000 */
[----:B------:R-:W-:-:S04]  /*0de0*/  IMAD.WIDE R20, R0, 0x4, R20 ;  /* 0x0000000400147825 */ /* 0x000fc800078e0214 */
[----:B------:R-:W-:-:S04]  /*0df0*/  IMAD.WIDE R8, R0, 0x4, R8 ;  /* 0x0000000400087825 */ /* 0x000fc800078e0208 */
[----:B--2---:R-:W-:-:S04]  /*0e00*/  FFMA R7, R7, R11, R24 ;  /* 0x0000000b07077223 */ /* 0x004fc80000000018 */
[----:B---3--:R-:W-:-:S04]  /*0e10*/  FFMA R7, R26, R10, R7 ;  /* 0x0000000a1a077223 */ /* 0x008fc80000000007 */
[----:B----4-:R-:W-:-:S04]  /*0e20*/  FFMA R7, R28, UR13, R7 ;  /* 0x0000000d1c077c23 */ /* 0x010fc80008000007 */
[----:B-----5:R-:W-:Y:S02]  /*0e30*/  FFMA R7, R4, UR12, R7 ;  /* 0x0000000c04077c23 */ /* 0x020fe40008000007 */
[----:B------:R-:W2:Y:S02]  /*0e40*/  LDG.E R4, desc[UR6][R8.64] ;  /* 0x0000000608047981 */ /* 0x000ea4000c1e1900 */
[----:B------:R-:W-:Y:S02]  /*0e50*/  FFMA R7, R6, UR15, R7 ;  /* 0x0000000f06077c23 */ /* 0x000fe40008000007 */
[----:B------:R1:W3:Y:S01]  /*0e60*/  LDG.E R6, desc[UR6][R20.64] ;  /* 0x0000000614067981 */ /* 0x0002e2000c1e1900 */
[----:B------:R-:W-:Y:S01]  /*0e70*/  MOV R24, UR14 ;  /* 0x0000000e00187c02 */ /* 0x000fe20008000f00 */
[----:B------:R-:W-:Y:S01]  /*0e80*/  IMAD.WIDE R18, R0, 0x4, R18 ;  /* 0x0000000400127825 */ /* 0x000fe200078e0212 */
[----:B------:R-:W-:-:S03]  /*0e90*/  PLOP3.LUT P0, PT, PT, PT, PT, 0x8, 0x80 ;  /* 0x000000000080781c */ /* 0x000fc60003f0e170 */
[----:B------:R-:W-:Y:S01]  /*0ea0*/  FMUL R26, R3, UR15 ;  /* 0x0000000f031a7c20 */ /* 0x000fe20008400000 */
[----:B------:R-:W-:Y:S01]  /*0eb0*/  IMAD.WIDE R12, R0, 0x4, R12 ;  /* 0x00000004000c7825 */ /* 0x000fe200078e020c */
[----:B------:R-:W-:-:S03]  /*0ec0*/  UIADD3 UR4, UPT, UPT, UR4, 0x2, URZ ;  /* 0x0000000204047890 */ /* 0x000fc6000fffe0ff */
[----:B------:R-:W-:-:S04]  /*0ed0*/  IMAD.WIDE R14, R0, 0x4, R14 ;  /* 0x00000004000e7825 */ /* 0x000fc800078e020e */
[----:B------:R-:W-:-:S04]  /*0ee0*/  IMAD.WIDE R22, R0, 0x4, R22 ;  /* 0x0000000400167825 */ /* 0x000fc800078e0216 */
[----:B-1----:R-:W-:-:S04]  /*0ef0*/  IMAD.WIDE R20, R0, 0x4, R20 ;  /* 0x0000000400147825 */ /* 0x002fc800078e0214 */
[----:B------:R-:W-:-:S04]  /*0f00*/  IMAD.WIDE R8, R0, 0x4, R8 ;  /* 0x0000000400087825 */ /* 0x000fc800078e0208 */
[----:B---3--:R-:W-:-:S04]  /*0f10*/  FFMA R7, R6, UR14, R7 ;  /* 0x0000000e06077c23 */ /* 0x008fc80008000007 */
[----:B--2---:R-:W-:Y:S01]  /*0f20*/  FFMA R7, R4, UR10, R7 ;  /* 0x0000000a04077c23 */ /* 0x004fe20008000007 */
[----:B0-----:R-:W-:-:S04]  /*0f30*/  IMAD.WIDE R4, R0, 0x4, R16 ;  /* 0x0000000400047825 */ /* 0x001fc800078e0210 */
[----:B------:R-:W-:-:S05]  /*0f40*/  FFMA R7, R24, 80, R7 ;  /* 0x42a0000018077823 */ /* 0x000fca0000000007 */
[----:B------:R0:W-:Y:S01]  /*0f50*/  STG.E desc[UR6][R4.64], R7 ;  /* 0x0000000704007986 */ /* 0x0001e2000c101906 */
[----:B------:R-:W-:-:S04]  /*0f60*/  IMAD.WIDE R16, R0, 0x4, R4 ;  /* 0x0000000400107825 */ /* 0x000fc800078e0204 */
[----:B------:R-:W-:-:S07]  /*0f70*/  FMUL R24, R6, UR9 ;  /* 0x0000000906187c20 */ /* 0x000fce0008400000 */
.L_x_3:
[----:B------:R-:W-:-:S13]  /*0f80*/  ISETP.GT.OR P0, PT, R2, UR4, P0 ;  /* 0x0000000402007c0c */ /* 0x000fda0008704670 */
[----:B------:R-:W-:Y:S05]  /*0f90*/  @!P0 BRA `(.L_x_0) ;  /* 0x0000000000648947 */ /* 0x000fea0003800000 */
[----:B------:R1:W2:Y:S04]  /*0fa0*/  LDG.E R3, desc[UR6][R18.64] ;  /* 0x0000000612037981 */ /* 0x0002a8000c1e1900 */
[----:B0-----:R0:W3:Y:S04]  /*0fb0*/  LDG.E R4, desc[UR6][R12.64] ;  /* 0x000000060c047981 */ /* 0x0010e8000c1e1900 */
[----:B------:R4:W5:Y:S04]  /*0fc0*/  LDG.E R28, desc[UR6][R14.64] ;  /* 0x000000060e1c7981 */ /* 0x000968000c1e1900 */
[----:B------:R4:W5:Y:S04]  /*0fd0*/  LDG.E R5, desc[UR6][R22.64] ;  /* 0x0000000616057981 */ /* 0x000968000c1e1900 */
[----:B------:R-:W5:Y:S04]  /*0fe0*/  LDG.E R20, desc[UR6][R20.64] ;  /* 0x0000000614147981 */ /* 0x000f68000c1e1900 */
[----:B------:R4:W5:Y:S01]  /*0ff0*/  LDG.E R2, desc[UR6][R8.64] ;  /* 0x0000000608027981 */ /* 0x000962000c1e1900 */
[----:B-1----:R-:W-:-:S04]  /*1000*/  IMAD.WIDE R18, R0, 0x4, R18 ;  /* 0x0000000400127825 */ /* 0x002fc800078e0212 */
[----:B0-----:R-:W-:-:S04]  /*1010*/  IMAD.WIDE R12, R0, 0x4, R12 ;  /* 0x00000004000c7825 */ /* 0x001fc800078e020c */
[----:B----4-:R-:W-:-:S04]  /*1020*/  IMAD.WIDE R14, R0, 0x4, R14 ;  /* 0x00000004000e7825 */ /* 0x010fc800078e020e */
[----:B------:R-:W-:-:S04]  /*1030*/  IMAD.WIDE R22, R0, 0x4, R22 ;  /* 0x0000000400167825 */ /* 0x000fc800078e0216 */
[----:B------:R-:W-:-:S04]  /*1040*/  IMAD.WIDE R8, R0, 0x4, R8 ;  /* 0x0000000400087825 */ /* 0x000fc800078e0208 */
[----:B--2---:R-:W-:-:S04]  /*1050*/  FFMA R3, R3, R11, R24 ;  /* 0x0000000b03037223 */ /* 0x004fc80000000018 */
[----:B---3--:R-:W-:-:S04]  /*1060*/  FFMA R3, R4, R10, R3 ;  /* 0x0000000a04037223 */ /* 0x008fc80000000003 */
[----:B-----5:R-:W-:-:S04]  /*1070*/  FFMA R3, R28, UR13, R3 ;  /* 0x0000000d1c037c23 */ /* 0x020fc80008000003 */
[----:B------:R-:W-:Y:S01]  /*1080*/  FFMA R3, R5, UR12, R3 ;  /* 0x0000000c05037c23 */ /* 0x000fe20008000003 */
[----:B------:R-:W-:-:S03]  /*1090*/  MOV R5, UR14 ;  /* 0x0000000e00057c02 */ /* 0x000fc60008000f00 */
[----:B------:R-:W-:Y:S01]  /*10a0*/  FADD R3, R3, R26 ;  /* 0x0000001a03037221 */ /* 0x000fe20000000000 */
[----:B------:R-:W-:Y:S01]  /*10b0*/  FMUL R26, R6, UR15 ;  /* 0x0000000f061a7c20 */ /* 0x000fe20008400000 */
[C---:B------:R-:W-:Y:S01]  /*10c0*/  FMUL R24, R20.reuse, UR9 ;  /* 0x0000000914187c20 */ /* 0x040fe20008400000 */
[----:B------:R-:W-:Y:S01]  /*10d0*/  MOV R6, R20 ;  /* 0x0000001400067202 */ /* 0x000fe20000000f00 */
[----:B------:R-:W-:-:S04]  /*10e0*/  FFMA R3, R20, UR14, R3 ;  /* 0x0000000e14037c23 */ /* 0x000fc80008000003 */
[----:B------:R-:W-:-:S04]  /*10f0*/  FFMA R2, R2, UR10, R3 ;  /* 0x0000000a02027c23 */ /* 0x000fc80008000003 */
[----:B------:R-:W-:-:S05]  /*1100*/  FFMA R3, R5, 80, R2 ;  /* 0x42a0000005037823 */ /* 0x000fca0000000002 */
[----:B------:R0:W-:Y:S02]  /*1110*/  STG.E desc[UR6][R16.64], R3 ;  /* 0x0000000310007986 */ /* 0x0001e4000c101906 */
[----:B0-----:R-:W-:-:S07]  /*1120*/  IMAD.WIDE R16, R0, 0x4, R16 ;  /* 0x0000000400107825 */ /* 0x001fce00078e0210 */
.L_x_0:
[----:B------:R-:W2:Y:S04]  /*1130*/  LDG.E R19, desc[UR6][R18.64] ;  /* 0x0000000612137981 */ /* 0x000ea8000c1e1900 */
[----:B------:R-:W3:Y:S04]  /*1140*/  LDG.E R12, desc[UR6][R12.64] ;  /* 0x000000060c0c7981 */ /* 0x000ee8000c1e1900 */
[----:B------:R-:W4:Y:S04]  /*1150*/  LDG.E R14, desc[UR6][R14.64] ;  /* 0x000000060e0e7981 */ /* 0x000f28000c1e1900 */
[----:B------:R-:W5:Y:S04]  /*1160*/  LDG.E R22, desc[UR6][R22.64] ;  /* 0x0000000616167981 */ /* 0x000f68000c1e1900 */
[----:B------:R-:W5:Y:S01]  /*1170*/  LDG.E R8, desc[UR6][R8.64] ;  /* 0x0000000608087981 */ /* 0x000f62000c1e1900 */
[----:B------:R-:W-:Y:S01]  /*1180*/  MOV R0, UR14 ;  /* 0x0000000e00007c02 */ /* 0x000fe20008000f00 */
[----:B--2---:R-:W-:-:S04]  /*1190*/  FFMA R11, R19, R11, R24 ;  /* 0x0000000b130b7223 */ /* 0x004fc80000000018 */
[----:B---3--:R-:W-:-:S04]  /*11a0*/  FFMA R11, R12, R10, R11 ;  /* 0x0000000a0c0b7223 */ /* 0x008fc8000000000b */
[----:B----4-:R-:W-:-:S04]  /*11b0*/  FFMA R11, R14, UR13, R11 ;  /* 0x0000000d0e0b7c23 */ /* 0x010fc8000800000b */
[----:B-----5:R-:W-:-:S04]  /*11c0*/  FFMA R11, R22, UR12, R11 ;  /* 0x0000000c160b7c23 */ /* 0x020fc8000800000b */
[----:B------:R-:W-:-:S04]  /*11d0*/  FADD R11, R11, R26 ;  /* 0x0000001a0b0b7221 */ /* 0x000fc80000000000 */
[----:B------:R-:W-:-:S04]  /*11e0*/  FFMA R11, R6, UR14, R11 ;  /* 0x0000000e060b7c23 */ /* 0x000fc8000800000b */
[----:B------:R-:W-:-:S04]  /*11f0*/  FFMA R11, R8, UR10, R11 ;  /* 0x0000000a080b7c23 */ /* 0x000fc8000800000b */
[----:B------:R-:W-:-:S05]  /*1200*/  FFMA R11, R0, 80, R11 ;  /* 0x42a00000000b7823 */ /* 0x000fca000000000b */
[----:B------:R-:W-:Y:S01]  /*1210*/  STG.E desc[UR6][R16.64], R11 ;  /* 0x0000000b10007986 */ /* 0x000fe2000c101906 */
[----:B------:R-:W-:Y:S05]  /*1220*/  EXIT ;  /* 0x000000000000794d */ /* 0x000fea0003800000 */
.L_x_4:
[----:B------:R-:W-:-:S00]  /*1230*/  BRA `(.L_x_4) ;  /* 0xfffffffc00fc7947 */ /* 0x000fc0000383ffff */
[----:B------:R-:W-:-:S00]  /*1240*/  NOP ;  /* 0x0000000000007918 */ /* 0x000fc00000000000 */
        /* <DEDUP_REMOVED lines=11> */
.L_x_5:


//--------------------- .nv.shared.reserved.0     --------------------------
	.section	.nv.shared.reserved.0,"aw",@nobits
	.weak		__nv_reservedSMEM_offset_0_alias
	.size		__nv_reservedSMEM_offset_0_alias, 0, 64
	.other		__nv_reservedSMEM_offset_0_alias,@"STO_CUDA_RESERVED_SHARED STV_DEFAULT"
__nv_reservedSMEM_offset_0_alias:
	.zero		0
	.zero		64


//--------------------- .nv.constant0._Z11hotspotOpt1PfS_S_fiiifffffff --------------------------
	.section	.nv.constant0._Z11hotspotOpt1PfS_S_fiiifffffff,"a",@progbits
	.sectionflags	@""
	.align	4
.nv.constant0._Z11hotspotOpt1PfS_S_fiiifffffff:
	.zero		964


//--------------------- SYMBOLS --------------------------

	.type		.nv.reservedSmem.offset0,@object
	.size		.nv.reservedSmem.offset0,0x4
